	.headerflags	@"EF_CUDA_TEXMODE_UNIFIED EF_CUDA_64BIT_ADDRESS EF_CUDA_ACCELERATORS EF_CUDA_SM90 EF_CUDA_VIRTUAL_SM(EF_CUDA_SM90)"
	.elftype	@"ET_EXEC"


//--------------------- .nv.info                  --------------------------
	.section	.nv.info,"",@"SHT_CUDA_INFO"
	.align	4


	//----- nvinfo : EIATTR_REGCOUNT
	.align		4
        /*0000*/ 	.byte	0x04, 0x2f
        /*0002*/ 	.short	(.L_1 - .L_0)
	.align		4
.L_0:
        /*0004*/ 	.word	index@(triton_poi_fused_convolution_68)
        /*0008*/ 	.word	0x0000000c


	//----- nvinfo : EIATTR_MIN_STACK_SIZE
	.align		4
.L_1:
        /*000c*/ 	.byte	0x04, 0x12
        /*000e*/ 	.short	(.L_3 - .L_2)
	.align		4
.L_2:
        /*0010*/ 	.word	index@(triton_poi_fused_convolution_68)
        /*0014*/ 	.word	0x00000000


	//----- nvinfo : EIATTR_FRAME_SIZE
	.align		4
.L_3:
        /*0018*/ 	.byte	0x04, 0x11
        /*001a*/ 	.short	(.L_5 - .L_4)
	.align		4
.L_4:
        /*001c*/ 	.word	index@(triton_poi_fused_convolution_68)
        /*0020*/ 	.word	0x00000000


	//----- nvinfo : EIATTR_MIN_STACK_SIZE
	.align		4
.L_5:
        /*0024*/ 	.byte	0x04, 0x12
        /*0026*/ 	.short	(.L_7 - .L_6)
	.align		4
.L_6:
        /*0028*/ 	.word	index@(triton_poi_fused_convolution_68)
        /*002c*/ 	.word	0x00000000
.L_7:


//--------------------- .nv.info.triton_poi_fused_convolution_68 --------------------------
	.section	.nv.info.triton_poi_fused_convolution_68,"",@"SHT_CUDA_INFO"
	.sectionflags	@""
	.align	4


	//----- nvinfo : EIATTR_CUDA_API_VERSION
	.align		4
        /*0000*/ 	.byte	0x04, 0x37
        /*0002*/ 	.short	(.L_9 - .L_8)
.L_8:
        /*0004*/ 	.word	0x0000007c


	//----- nvinfo : EIATTR_KPARAM_INFO
	.align		4
.L_9:
        /*0008*/ 	.byte	0x04, 0x17
        /*000a*/ 	.short	(.L_11 - .L_10)
.L_10:
        /*000c*/ 	.word	0x00000000
        /*0010*/ 	.short	0x0002
        /*0012*/ 	.short	0x0010
        /*0014*/ 	.byte	0x00, 0xf0, 0x11, 0x00


	//----- nvinfo : EIATTR_KPARAM_INFO
	.align		4
.L_11:
        /*0018*/ 	.byte	0x04, 0x17
        /*001a*/ 	.short	(.L_13 - .L_12)
.L_12:
        /*001c*/ 	.word	0x00000000
        /*0020*/ 	.short	0x0001
        /*0022*/ 	.short	0x0008
        /*0024*/ 	.byte	0x00, 0xf4, 0x21, 0x00


	//----- nvinfo : EIATTR_KPARAM_INFO
	.align		4
.L_13:
        /*0028*/ 	.byte	0x04, 0x17
        /*002a*/ 	.short	(.L_15 - .L_14)
.L_14:
        /*002c*/ 	.word	0x00000000
        /*0030*/ 	.short	0x0000
        /*0032*/ 	.short	0x0000
        /*0034*/ 	.byte	0x00, 0xf4, 0x21, 0x00


	//----- nvinfo : EIATTR_SPARSE_MMA_MASK
	.align		4
.L_15:
        /*0038*/ 	.byte	0x03, 0x50
        /*003a*/ 	.short	0x0000


	//----- nvinfo : EIATTR_MAXREG_COUNT
	.align		4
        /*003c*/ 	.byte	0x03, 0x1b
        /*003e*/ 	.short	0x00ff


	//----- nvinfo : EIATTR_EXIT_INSTR_OFFSETS
	.align		4
        /*0040*/ 	.byte	0x04, 0x1c
        /*0042*/ 	.short	(.L_17 - .L_16)


	//   ....[0]....
.L_16:
        /*0044*/ 	.word	0x00000150


	//   ....[1]....
        /*0048*/ 	.word	0x00000170


	//----- nvinfo : EIATTR_REQNTID
	.align		4
.L_17:
        /*004c*/ 	.byte	0x04, 0x10
        /*004e*/ 	.short	(.L_19 - .L_18)
.L_18:
        /*0050*/ 	.word	0x00000080
        /*0054*/ 	.word	0x00000001
        /*0058*/ 	.word	0x00000001


	//----- nvinfo : EIATTR_CBANK_PARAM_SIZE
	.align		4
.L_19:
        /*005c*/ 	.byte	0x03, 0x19
        /*005e*/ 	.short	0x0014


	//----- nvinfo : EIATTR_PARAM_CBANK
	.align		4
        /*0060*/ 	.byte	0x04, 0x0a
        /*0062*/ 	.short	(.L_21 - .L_20)
	.align		4
.L_20:
        /*0064*/ 	.word	index@(.nv.constant0.triton_poi_fused_convolution_68)
        /*0068*/ 	.short	0x0210
        /*006a*/ 	.short	0x0014


	//----- nvinfo : EIATTR_SW_WAR
	.align		4
.L_21:
        /*006c*/ 	.byte	0x04, 0x36
        /*006e*/ 	.short	(.L_23 - .L_22)
.L_22:
        /*0070*/ 	.word	0x00000008
.L_23:


//--------------------- .nv.callgraph             --------------------------
	.section	.nv.callgraph,"",@"SHT_CUDA_CALLGRAPH"
	.align	4
	.sectionentsize	8
	.align		4
        /*0000*/ 	.word	0x00000000
	.align		4
        /*0004*/ 	.word	0xffffffff
	.align		4
        /*0008*/ 	.word	0x00000000
	.align		4
        /*000c*/ 	.word	0xfffffffe
	.align		4
        /*0010*/ 	.word	0x00000000
	.align		4
        /*0014*/ 	.word	0xfffffffd
	.align		4
        /*0018*/ 	.word	0x00000000
	.align		4
        /*001c*/ 	.word	0xfffffffc


//--------------------- .text.triton_poi_fused_convolution_68 --------------------------
	.section	.text.triton_poi_fused_convolution_68,"ax",@progbits
	.align	128
        .global         triton_poi_fused_convolution_68
        .type           triton_poi_fused_convolution_68,@function
        .size           triton_poi_fused_convolution_68,(.L_x_1 - triton_poi_fused_convolution_68)
        .other          triton_poi_fused_convolution_68,@"STO_CUDA_ENTRY STV_DEFAULT"
triton_poi_fused_convolution_68:
.text.triton_poi_fused_convolution_68:
[----:B------:R-:W0:Y:S02]  /*0000*/  LDC R1, c[0x0][0x28] ;  /* 0x00000a00ff017b82 */ /* 0x000e240000000800 */
[----:B------:R-:W1:Y:S01]  /*0010*/  S2R R0, SR_TID.X ;  /* 0x0000000000007919 */ /* 0x000e620000002100 */
[----:B------:R-:W2:Y:S01]  /*0020*/  LDC.64 R2, c[0x0][0x210] ;  /* 0x00008400ff027b82 */ /* 0x000ea20000000a00 */
[----:B------:R-:W-:Y:S01]  /*0030*/  ULDC.64 UR4, c[0x0][0x208] ;  /* 0x0000820000047ab9 */ /* 0x000fe20000000a00 */
[----:B------:R-:W3:Y:S06]  /*0040*/  S2R R7, SR_CTAID.X ;  /* 0x0000000000077919 */ /* 0x000eec0000002500 */
[----:B------:R-:W4:Y:S01]  /*0050*/  LDC.64 R4, c[0x0][0x218] ;  /* 0x00008600ff047b82 */ /* 0x000f220000000a00 */
[----:B-1----:R-:W-:-:S02]  /*0060*/  LOP3.LUT R0, R0, 0x7f, RZ, 0xc0, !PT ;  /* 0x0000007f00007812 */ /* 0x002fc400078ec0ff */
[----:B---3--:R-:W-:-:S03]  /*0070*/  SHF.R.S32.HI R6, RZ, 0x18, R7 ;  /* 0x00000018ff067819 */ /* 0x008fc60000011407 */
[----:B------:R-:W-:Y:S01]  /*0080*/  IMAD R7, R7, 0x80, R0 ;  /* 0x0000008007077824 */ /* 0x000fe200078e0200 */
[----:B------:R-:W-:-:S03]  /*0090*/  SGXT R0, R6, 0x1 ;  /* 0x000000010600781a */ /* 0x000fc60000000200 */
[C---:B--2---:R-:W-:Y:S01]  /*00a0*/  IMAD.WIDE R2, R7.reuse, 0x4, R2 ;  /* 0x0000000407027825 */ /* 0x044fe200078e0202 */
[----:B------:R-:W-:Y:S02]  /*00b0*/  ISETP.GE.AND P0, PT, R7, 0x800, PT ;  /* 0x000008000700780c */ /* 0x000fe40003f06270 */
[----:B------:R-:W-:-:S04]  /*00c0*/  LEA.HI R0, R0, R7, RZ, 0x7 ;  /* 0x0000000700007211 */ /* 0x000fc800078f38ff */
[----:B------:R-:W-:-:S05]  /*00d0*/  LOP3.LUT R0, R0, 0xffffff80, RZ, 0xc0, !PT ;  /* 0xffffff8000007812 */ /* 0x000fca00078ec0ff */
[----:B------:R-:W-:Y:S01]  /*00e0*/  IMAD.IADD R9, R7, 0x1, -R0 ;  /* 0x0000000107097824 */ /* 0x000fe200078e0a00 */
[----:B------:R-:W-:Y:S01]  /*00f0*/  HFMA2.MMA R0, -RZ, RZ, 0, 0 ;  /* 0x00000000ff007435 */ /* 0x000fe200000001ff */
[----:B------:R-:W-:Y:S02]  /*0100*/  IMAD.MOV.U32 R7, RZ, RZ, RZ ;  /* 0x000000ffff077224 */ /* 0x000fe400078e00ff */
[----:B----4-:R-:W-:-:S05]  /*0110*/  IMAD.WIDE R4, R9, 0x4, R4 ;  /* 0x0000000409047825 */ /* 0x010fca00078e0204 */
[----:B------:R-:W2:Y:S04]  /*0120*/  @!P0 LDG.E.EL R7, desc[UR4][R4.64] ;  /* 0x0000000404078981 */ /* 0x000ea8000c2e1900 */
[----:B------:R-:W2:Y:S02]  /*0130*/  @!P0 LDG.E R0, desc[UR4][R2.64] ;  /* 0x0000000402008981 */ /* 0x000ea4000c1e1900 */
[----:B--2---:R-:W-:Y:S01]  /*0140*/  FADD R7, R7, R0 ;  /* 0x0000000007077221 */ /* 0x004fe20000000000 */
[----:B------:R-:W-:Y:S06]  /*0150*/  @P0 EXIT ;  /* 0x000000000000094d */ /* 0x000fec0003800000 */
[----:B------:R-:W-:Y:S01]  /*0160*/  STG.E desc[UR4][R2.64], R7 ;  /* 0x0000000702007986 */ /* 0x000fe2000c101904 */
[----:B------:R-:W-:Y:S05]  /*0170*/  EXIT ;  /* 0x000000000000794d */ /* 0x000fea0003800000 */
.L_x_0:
[----:B------:R-:W-:-:S00]  /*0180*/  BRA `(.L_x_0) ;  /* 0xfffffffc00fc7947 */ /* 0x000fc0000383ffff */
[----:B------:R-:W-:-:S00]  /*0190*/  NOP ;  /* 0x0000000000007918 */ /* 0x000fc00000000000 */
        /* <DEDUP_REMOVED lines=14> */
.L_x_1:


//--------------------- .nv.constant0.triton_poi_fused_convolution_68 --------------------------
	.section	.nv.constant0.triton_poi_fused_convolution_68,"a",@progbits
	.sectionflags	@""
	.align	4
.nv.constant0.triton_poi_fused_convolution_68:
	.zero		548
